	.headerflags	@"EF_CUDA_TEXMODE_UNIFIED EF_CUDA_64BIT_ADDRESS EF_CUDA_ACCELERATORS EF_CUDA_SM90 EF_CUDA_VIRTUAL_SM(EF_CUDA_SM90)"
	.elftype	@"ET_EXEC"


//--------------------- .nv.info                  --------------------------
	.section	.nv.info,"",@"SHT_CUDA_INFO"
	.align	4


	//----- nvinfo : EIATTR_REGCOUNT
	.align		4
        /*0000*/ 	.byte	0x04, 0x2f
        /*0002*/ 	.short	(.L_3 - .L_2)
	.align		4
.L_2:
        /*0004*/ 	.word	index@(triton_poi_fused__native_batch_norm_legit_no_training_relu_31)
        /*0008*/ 	.word	0x00000016


	//----- nvinfo : EIATTR_MIN_STACK_SIZE
	.align		4
.L_3:
        /*000c*/ 	.byte	0x04, 0x12
        /*000e*/ 	.short	(.L_5 - .L_4)
	.align		4
.L_4:
        /*0010*/ 	.word	index@(triton_poi_fused__native_batch_norm_legit_no_training_relu_31)
        /*0014*/ 	.word	0x00000000


	//----- nvinfo : EIATTR_FRAME_SIZE
	.align		4
.L_5:
        /*0018*/ 	.byte	0x04, 0x11
        /*001a*/ 	.short	(.L_7 - .L_6)
	.align		4
.L_6:
        /*001c*/ 	.word	index@(triton_poi_fused__native_batch_norm_legit_no_training_relu_31)
        /*0020*/ 	.word	0x00000000


	//----- nvinfo : EIATTR_MIN_STACK_SIZE
	.align		4
.L_7:
        /*0024*/ 	.byte	0x04, 0x12
        /*0026*/ 	.short	(.L_9 - .L_8)
	.align		4
.L_8:
        /*0028*/ 	.word	index@(triton_poi_fused__native_batch_norm_legit_no_training_relu_31)
        /*002c*/ 	.word	0x00000000
.L_9:


//--------------------- .nv.info.triton_poi_fused__native_batch_norm_legit_no_training_relu_31 --------------------------
	.section	.nv.info.triton_poi_fused__native_batch_norm_legit_no_training_relu_31,"",@"SHT_CUDA_INFO"
	.sectionflags	@""
	.align	4


	//----- nvinfo : EIATTR_CUDA_API_VERSION
	.align		4
        /*0000*/ 	.byte	0x04, 0x37
        /*0002*/ 	.short	(.L_11 - .L_10)
.L_10:
        /*0004*/ 	.word	0x0000007c


	//----- nvinfo : EIATTR_KPARAM_INFO
	.align		4
.L_11:
        /*0008*/ 	.byte	0x04, 0x17
        /*000a*/ 	.short	(.L_13 - .L_12)
.L_12:
        /*000c*/ 	.word	0x00000000
        /*0010*/ 	.short	0x0006
        /*0012*/ 	.short	0x0030
        /*0014*/ 	.byte	0x00, 0xf0, 0x11, 0x00


	//----- nvinfo : EIATTR_KPARAM_INFO
	.align		4
.L_13:
        /*0018*/ 	.byte	0x04, 0x17
        /*001a*/ 	.short	(.L_15 - .L_14)
.L_14:
        /*001c*/ 	.word	0x00000000
        /*0020*/ 	.short	0x0005
        /*0022*/ 	.short	0x0028
        /*0024*/ 	.byte	0x00, 0xf4, 0x21, 0x00


	//----- nvinfo : EIATTR_KPARAM_INFO
	.align		4
.L_15:
        /*0028*/ 	.byte	0x04, 0x17
        /*002a*/ 	.short	(.L_17 - .L_16)
.L_16:
        /*002c*/ 	.word	0x00000000
        /*0030*/ 	.short	0x0004
        /*0032*/ 	.short	0x0020
        /*0034*/ 	.byte	0x00, 0xf4, 0x21, 0x00


	//----- nvinfo : EIATTR_KPARAM_INFO
	.align		4
.L_17:
        /*0038*/ 	.byte	0x04, 0x17
        /*003a*/ 	.short	(.L_19 - .L_18)
.L_18:
        /*003c*/ 	.word	0x00000000
        /*0040*/ 	.short	0x0003
        /*0042*/ 	.short	0x0018
        /*0044*/ 	.byte	0x00, 0xf4, 0x21, 0x00


	//----- nvinfo : EIATTR_KPARAM_INFO
	.align		4
.L_19:
        /*0048*/ 	.byte	0x04, 0x17
        /*004a*/ 	.short	(.L_21 - .L_20)
.L_20:
        /*004c*/ 	.word	0x00000000
        /*0050*/ 	.short	0x0002
        /*0052*/ 	.short	0x0010
        /*0054*/ 	.byte	0x00, 0xf4, 0x21, 0x00


	//----- nvinfo : EIATTR_KPARAM_INFO
	.align		4
.L_21:
        /*0058*/ 	.byte	0x04, 0x17
        /*005a*/ 	.short	(.L_23 - .L_22)
.L_22:
        /*005c*/ 	.word	0x00000000
        /*0060*/ 	.short	0x0001
        /*0062*/ 	.short	0x0008
        /*0064*/ 	.byte	0x00, 0xf4, 0x21, 0x00


	//----- nvinfo : EIATTR_KPARAM_INFO
	.align		4
.L_23:
        /*0068*/ 	.byte	0x04, 0x17
        /*006a*/ 	.short	(.L_25 - .L_24)
.L_24:
        /*006c*/ 	.word	0x00000000
        /*0070*/ 	.short	0x0000
        /*0072*/ 	.short	0x0000
        /*0074*/ 	.byte	0x00, 0xf4, 0x21, 0x00


	//----- nvinfo : EIATTR_SPARSE_MMA_MASK
	.align		4
.L_25:
        /*0078*/ 	.byte	0x03, 0x50
        /*007a*/ 	.short	0x0000


	//----- nvinfo : EIATTR_MAXREG_COUNT
	.align		4
        /*007c*/ 	.byte	0x03, 0x1b
        /*007e*/ 	.short	0x00ff


	//----- nvinfo : EIATTR_EXIT_INSTR_OFFSETS
	.align		4
        /*0080*/ 	.byte	0x04, 0x1c
        /*0082*/ 	.short	(.L_27 - .L_26)


	//   ....[0]....
.L_26:
        /*0084*/ 	.word	0x00000420


	//   ....[1]....
        /*0088*/ 	.word	0x00000440


	//----- nvinfo : EIATTR_REQNTID
	.align		4
.L_27:
        /*008c*/ 	.byte	0x04, 0x10
        /*008e*/ 	.short	(.L_29 - .L_28)
.L_28:
        /*0090*/ 	.word	0x00000100
        /*0094*/ 	.word	0x00000001
        /*0098*/ 	.word	0x00000001


	//----- nvinfo : EIATTR_CBANK_PARAM_SIZE
	.align		4
.L_29:
        /*009c*/ 	.byte	0x03, 0x19
        /*009e*/ 	.short	0x0034


	//----- nvinfo : EIATTR_PARAM_CBANK
	.align		4
        /*00a0*/ 	.byte	0x04, 0x0a
        /*00a2*/ 	.short	(.L_31 - .L_30)
	.align		4
.L_30:
        /*00a4*/ 	.word	index@(.nv.constant0.triton_poi_fused__native_batch_norm_legit_no_training_relu_31)
        /*00a8*/ 	.short	0x0210
        /*00aa*/ 	.short	0x0034


	//----- nvinfo : EIATTR_SW_WAR
	.align		4
.L_31:
        /*00ac*/ 	.byte	0x04, 0x36
        /*00ae*/ 	.short	(.L_33 - .L_32)
.L_32:
        /*00b0*/ 	.word	0x00000008
.L_33:


//--------------------- .nv.callgraph             --------------------------
	.section	.nv.callgraph,"",@"SHT_CUDA_CALLGRAPH"
	.align	4
	.sectionentsize	8
	.align		4
        /*0000*/ 	.word	0x00000000
	.align		4
        /*0004*/ 	.word	0xffffffff
	.align		4
        /*0008*/ 	.word	0x00000000
	.align		4
        /*000c*/ 	.word	0xfffffffe
	.align		4
        /*0010*/ 	.word	0x00000000
	.align		4
        /*0014*/ 	.word	0xfffffffd
	.align		4
        /*0018*/ 	.word	0x00000000
	.align		4
        /*001c*/ 	.word	0xfffffffc


//--------------------- .nv.constant4             --------------------------
	.section	.nv.constant4,"a",@progbits
	.align	8
	.align		8
.nv.constant4:
        /*0000*/ 	.dword	_$_str
	.align		8
        /*0008*/ 	.dword	_$_str_$_2


//--------------------- .text.triton_poi_fused__native_batch_norm_legit_no_training_relu_31 --------------------------
	.section	.text.triton_poi_fused__native_batch_norm_legit_no_training_relu_31,"ax",@progbits
	.align	128
        .global         triton_poi_fused__native_batch_norm_legit_no_training_relu_31
        .type           triton_poi_fused__native_batch_norm_legit_no_training_relu_31,@function
        .size           triton_poi_fused__native_batch_norm_legit_no_training_relu_31,(.L_x_1 - triton_poi_fused__native_batch_norm_legit_no_training_relu_31)
        .other          triton_poi_fused__native_batch_norm_legit_no_training_relu_31,@"STO_CUDA_ENTRY STV_DEFAULT"
triton_poi_fused__native_batch_norm_legit_no_training_relu_31:
.text.triton_poi_fused__native_batch_norm_legit_no_training_relu_31:
[----:B------:R-:W0:Y:S01]  /*0000*/  LDC R1, c[0x0][0x28] ;  /* 0x00000a00ff017b82 */ /* 0x000e220000000800 */
[----:B------:R-:W1:Y:S07]  /*0010*/  S2R R0, SR_TID.X ;  /* 0x0000000000007919 */ /* 0x000e6e0000002100 */
[----:B------:R-:W2:Y:S01]  /*0020*/  LDC.64 R8, c[0x0][0x220] ;  /* 0x00008800ff087b82 */ /* 0x000ea20000000a00 */
[----:B------:R-:W-:Y:S01]  /*0030*/  ULDC.64 UR4, c[0x0][0x208] ;  /* 0x0000820000047ab9 */ /* 0x000fe20000000a00 */
[----:B------:R-:W3:Y:S06]  /*0040*/  S2R R5, SR_CTAID.X ;  /* 0x0000000000057919 */ /* 0x000eec0000002500 */
[----:B------:R-:W4:Y:S08]  /*0050*/  LDC.64 R12, c[0x0][0x210] ;  /* 0x00008400ff0c7b82 */ /* 0x000f300000000a00 */
[----:B------:R-:W5:Y:S08]  /*0060*/  LDC.64 R14, c[0x0][0x218] ;  /* 0x00008600ff0e7b82 */ /* 0x000f700000000a00 */
[----:B------:R-:W5:Y:S01]  /*0070*/  LDC.64 R16, c[0x0][0x228] ;  /* 0x00008a00ff107b82 */ /* 0x000f620000000a00 */
[----:B-1----:R-:W-:-:S07]  /*0080*/  SHF.L.U32 R0, R0, 0x1, RZ ;  /* 0x0000000100007819 */ /* 0x002fce00000006ff */
[----:B------:R-:W1:Y:S01]  /*0090*/  LDC.64 R18, c[0x0][0x230] ;  /* 0x00008c00ff127b82 */ /* 0x000e620000000a00 */
[----:B---3--:R-:W-:Y:S02]  /*00a0*/  SHF.R.S32.HI R3, RZ, 0x16, R5 ;  /* 0x00000016ff037819 */ /* 0x008fe40000011405 */
[----:B------:R-:W-:Y:S02]  /*00b0*/  LOP3.LUT R0, R0, 0x1fe, RZ, 0xc0, !PT ;  /* 0x000001fe00007812 */ /* 0x000fe400078ec0ff */
[----:B------:R-:W-:Y:S02]  /*00c0*/  SGXT R3, R3, 0x1 ;  /* 0x000000010303781a */ /* 0x000fe40000000200 */
[----:B------:R-:W-:-:S04]  /*00d0*/  LEA R0, R5, R0, 0x9 ;  /* 0x0000000005007211 */ /* 0x000fc800078e48ff */
[----:B------:R-:W-:Y:S02]  /*00e0*/  LEA.HI R3, R3, R0, RZ, 0x5 ;  /* 0x0000000003037211 */ /* 0x000fe400078f28ff */
[----:B------:R-:W-:Y:S02]  /*00f0*/  ISETP.GE.AND P0, PT, R0, 0x74480, PT ;  /* 0x000744800000780c */ /* 0x000fe40003f06270 */
[----:B------:R-:W-:-:S04]  /*0100*/  LOP3.LUT R3, R3, 0xffffffe0, RZ, 0xc0, !PT ;  /* 0xffffffe003037812 */ /* 0x000fc800078ec0ff */
[----:B------:R-:W-:Y:S02]  /*0110*/  IADD3 R11, R0, -R3, RZ ;  /* 0x80000003000b7210 */ /* 0x000fe40007ffe0ff */
[----:B------:R-:W-:-:S03]  /*0120*/  CS2R R2, SRZ ;  /* 0x0000000000027805 */ /* 0x000fc6000001ff00 */
[----:B--2---:R-:W-:-:S05]  /*0130*/  IMAD.WIDE R8, R11, 0x4, R8 ;  /* 0x000000040b087825 */ /* 0x004fca00078e0208 */
[----:B------:R2:W3:Y:S01]  /*0140*/  @!P0 LDG.E.EL.64 R2, desc[UR4][R8.64] ;  /* 0x0000000408028981 */ /* 0x0004e2000c2e1b00 */
[----:B------:R-:W-:Y:S02]  /*0150*/  CS2R R4, SRZ ;  /* 0x0000000000047805 */ /* 0x000fe4000001ff00 */
[----:B------:R-:W-:Y:S01]  /*0160*/  CS2R R6, SRZ ;  /* 0x0000000000067805 */ /* 0x000fe2000001ff00 */
[----:B----4-:R-:W-:-:S04]  /*0170*/  IMAD.WIDE R12, R0, 0x4, R12 ;  /* 0x00000004000c7825 */ /* 0x010fc800078e020c */
[C---:B-----5:R-:W-:Y:S01]  /*0180*/  IMAD.WIDE R14, R11.reuse, 0x4, R14 ;  /* 0x000000040b0e7825 */ /* 0x060fe200078e020e */
[----:B------:R-:W4:Y:S01]  /*0190*/  @!P0 LDG.E.64 R4, desc[UR4][R12.64] ;  /* 0x000000040c048981 */ /* 0x000f22000c1e1b00 */
[----:B--2---:R-:W-:Y:S02]  /*01a0*/  CS2R R8, SRZ ;  /* 0x0000000000087805 */ /* 0x004fe4000001ff00 */
[C---:B0-----:R-:W-:Y:S01]  /*01b0*/  IMAD.WIDE R16, R11.reuse, 0x4, R16 ;  /* 0x000000040b107825 */ /* 0x041fe200078e0210 */
[----:B------:R0:W4:Y:S03]  /*01c0*/  @!P0 LDG.E.EL.64 R6, desc[UR4][R14.64] ;  /* 0x000000040e068981 */ /* 0x000126000c2e1b00 */
[----:B-1----:R-:W-:Y:S01]  /*01d0*/  IMAD.WIDE R18, R11, 0x4, R18 ;  /* 0x000000040b127825 */ /* 0x002fe200078e0212 */
[----:B------:R-:W-:-:S04]  /*01e0*/  CS2R R10, SRZ ;  /* 0x00000000000a7805 */ /* 0x000fc8000001ff00 */
[----:B------:R-:W2:Y:S04]  /*01f0*/  @!P0 LDG.E.EL.64 R8, desc[UR4][R18.64] ;  /* 0x0000000412088981 */ /* 0x000ea8000c2e1b00 */
[----:B------:R-:W2:Y:S01]  /*0200*/  @!P0 LDG.E.EL.64 R10, desc[UR4][R16.64] ;  /* 0x00000004100a8981 */ /* 0x000ea2000c2e1b00 */
[----:B0-----:R-:W-:Y:S01]  /*0210*/  HFMA2.MMA R14, -RZ, RZ, 1.625, 0 ;  /* 0x3e800000ff0e7435 */ /* 0x001fe200000001ff */
[----:B---3--:R-:W-:Y:S01]  /*0220*/  FADD R2, R2, 0.0010000000474974513054 ;  /* 0x3a83126f02027421 */ /* 0x008fe20000000000 */
[----:B------:R-:W-:-:S03]  /*0230*/  FADD R3, R3, 0.0010000000474974513054 ;  /* 0x3a83126f03037421 */ /* 0x000fc60000000000 */
[----:B------:R-:W0:Y:S08]  /*0240*/  MUFU.SQRT R12, R2 ;  /* 0x00000002000c7308 */ /* 0x000e300000002000 */
[----:B------:R1:W3:Y:S01]  /*0250*/  MUFU.SQRT R13, R3 ;  /* 0x00000003000d7308 */ /* 0x0002e20000002000 */
[C---:B0-----:R-:W-:Y:S02]  /*0260*/  FSETP.GT.AND P1, PT, R12.reuse, 8.50705917302346158658e+37, PT ;  /* 0x7e8000000c00780b */ /* 0x041fe40003f24000 */
[----:B------:R-:W-:Y:S01]  /*0270*/  FSETP.GEU.AND P3, PT, R12, 1.175494350822287508e-38, PT ;  /* 0x008000000c00780b */ /* 0x000fe20003f6e000 */
[----:B-1----:R-:W0:Y:S01]  /*0280*/  LDC.64 R2, c[0x0][0x238] ;  /* 0x00008e00ff027b82 */ /* 0x002e220000000a00 */
[----:B---3--:R-:W-:-:S02]  /*0290*/  FSETP.GT.AND P2, PT, R13, 8.50705917302346158658e+37, PT ;  /* 0x7e8000000d00780b */ /* 0x008fc40003f44000 */
[----:B------:R-:W-:-:S07]  /*02a0*/  FSETP.GEU.AND P4, PT, R13, 1.175494350822287508e-38, PT ;  /* 0x008000000d00780b */ /* 0x000fce0003f8e000 */
[----:B------:R-:W-:-:S04]  /*02b0*/  @P1 FMUL R12, R12, 0.25 ;  /* 0x3e8000000c0c1820 */ /* 0x000fc80000400000 */
[----:B------:R-:W-:Y:S01]  /*02c0*/  @!P3 FMUL R12, R12, 16777216 ;  /* 0x4b8000000c0cb820 */ /* 0x000fe20000400000 */
[----:B------:R-:W-:-:S04]  /*02d0*/  @P2 FMUL R13, R13, 0.25 ;  /* 0x3e8000000d0d2820 */ /* 0x000fc80000400000 */
[----:B------:R-:W-:Y:S01]  /*02e0*/  @!P4 FMUL R13, R13, 16777216 ;  /* 0x4b8000000d0dc820 */ /* 0x000fe20000400000 */
[----:B------:R-:W1:Y:S01]  /*02f0*/  MUFU.RCP R12, R12 ;  /* 0x0000000c000c7308 */ /* 0x000e620000001000 */
[----:B------:R-:W-:-:S07]  /*0300*/  FSEL R15, R14, 1, P1 ;  /* 0x3f8000000e0f7808 */ /* 0x000fce0000800000 */
[----:B------:R-:W3:Y:S01]  /*0310*/  MUFU.RCP R13, R13 ;  /* 0x0000000d000d7308 */ /* 0x000ee20000001000 */
[----:B------:R-:W-:Y:S01]  /*0320*/  FSEL R14, R14, 1, P2 ;  /* 0x3f8000000e0e7808 */ /* 0x000fe20001000000 */
[----:B------:R-:W-:-:S04]  /*0330*/  @!P3 FMUL R15, R15, 16777216 ;  /* 0x4b8000000f0fb820 */ /* 0x000fc80000400000 */
[----:B------:R-:W-:Y:S01]  /*0340*/  @!P4 FMUL R14, R14, 16777216 ;  /* 0x4b8000000e0ec820 */ /* 0x000fe20000400000 */
[----:B----4-:R-:W-:Y:S01]  /*0350*/  FADD R5, -R7, R5 ;  /* 0x0000000507057221 */ /* 0x010fe20000000100 */
[----:B------:R-:W-:Y:S01]  /*0360*/  FADD R4, -R6, R4 ;  /* 0x0000000406047221 */ /* 0x000fe20000000100 */
[----:B-1----:R-:W-:Y:S01]  /*0370*/  FMUL R15, R12, R15 ;  /* 0x0000000f0c0f7220 */ /* 0x002fe20000400000 */
[----:B---3--:R-:W-:-:S03]  /*0380*/  FMUL R14, R13, R14 ;  /* 0x0000000e0d0e7220 */ /* 0x008fc60000400000 */
[----:B------:R-:W-:Y:S01]  /*0390*/  FMUL R15, R4, R15 ;  /* 0x0000000f040f7220 */ /* 0x000fe20000400000 */
[----:B------:R-:W-:-:S03]  /*03a0*/  FMUL R14, R5, R14 ;  /* 0x0000000e050e7220 */ /* 0x000fc60000400000 */
[----:B--2---:R-:W-:Y:S01]  /*03b0*/  FFMA R8, R15, R10, R8 ;  /* 0x0000000a0f087223 */ /* 0x004fe20000000008 */
[----:B------:R-:W-:-:S04]  /*03c0*/  FFMA R9, R14, R11, R9 ;  /* 0x0000000b0e097223 */ /* 0x000fc80000000009 */
[----:B------:R-:W-:Y:S02]  /*03d0*/  FSETP.GEU.AND P1, PT, R8, RZ, PT ;  /* 0x000000ff0800720b */ /* 0x000fe40003f2e000 */
[C---:B------:R-:W-:Y:S01]  /*03e0*/  FSETP.GEU.AND P2, PT, R9.reuse, RZ, PT ;  /* 0x000000ff0900720b */ /* 0x040fe20003f4e000 */
[----:B0-----:R-:W-:Y:S01]  /*03f0*/  IMAD.WIDE R2, R0, 0x4, R2 ;  /* 0x0000000400027825 */ /* 0x001fe200078e0202 */
[----:B------:R-:W-:Y:S02]  /*0400*/  FSEL R8, R8, RZ, P1 ;  /* 0x000000ff08087208 */ /* 0x000fe40000800000 */
[----:B------:R-:W-:Y:S01]  /*0410*/  FSEL R9, R9, RZ, P2 ;  /* 0x000000ff09097208 */ /* 0x000fe20001000000 */
[----:B------:R-:W-:Y:S08]  /*0420*/  @P0 EXIT ;  /* 0x000000000000094d */ /* 0x000ff00003800000 */
[----:B------:R-:W-:Y:S01]  /*0430*/  STG.E.64 desc[UR4][R2.64], R8 ;  /* 0x0000000802007986 */ /* 0x000fe2000c101b04 */
[----:B------:R-:W-:Y:S05]  /*0440*/  EXIT ;  /* 0x000000000000794d */ /* 0x000fea0003800000 */
.L_x_0:
[----:B------:R-:W-:-:S00]  /*0450*/  BRA `(.L_x_0) ;  /* 0xfffffffc00fc7947 */ /* 0x000fc0000383ffff */
[----:B------:R-:W-:-:S00]  /*0460*/  NOP ;  /* 0x0000000000007918 */ /* 0x000fc00000000000 */
        /* <DEDUP_REMOVED lines=9> */
.L_x_1:


//--------------------- .nv.global.init           --------------------------
	.section	.nv.global.init,"aw",@progbits
.nv.global.init:
	.type		_$_str,@object
	.size		_$_str,(_$_str_$_2 - _$_str)
_$_str:
        /*0000*/ 	.byte	0x5f, 0x5f, 0x43, 0x55, 0x44, 0x41, 0x5f, 0x46, 0x54, 0x5a, 0x00
	.type		_$_str_$_2,@object
	.size		_$_str_$_2,(.L_1 - _$_str_$_2)
_$_str_$_2:
        /*000b*/ 	.byte	0x5f, 0x5f, 0x43, 0x55, 0x44, 0x41, 0x5f, 0x50, 0x52, 0x45, 0x43, 0x5f, 0x53, 0x51, 0x52, 0x54
        /*001b*/ 	.byte	0x00
.L_1:


//--------------------- .nv.constant0.triton_poi_fused__native_batch_norm_legit_no_training_relu_31 --------------------------
	.section	.nv.constant0.triton_poi_fused__native_batch_norm_legit_no_training_relu_31,"a",@progbits
	.sectionflags	@""
	.align	4
.nv.constant0.triton_poi_fused__native_batch_norm_legit_no_training_relu_31:
	.zero		580
